	.headerflags	@"EF_CUDA_TEXMODE_UNIFIED EF_CUDA_64BIT_ADDRESS EF_CUDA_ACCELERATORS EF_CUDA_SM90 EF_CUDA_VIRTUAL_SM(EF_CUDA_SM90)"
	.elftype	@"ET_EXEC"


//--------------------- .nv.info                  --------------------------
	.section	.nv.info,"",@"SHT_CUDA_INFO"
	.align	4


	//----- nvinfo : EIATTR_REGCOUNT
	.align		4
        /*0000*/ 	.byte	0x04, 0x2f
        /*0002*/ 	.short	(.L_1 - .L_0)
	.align		4
.L_0:
        /*0004*/ 	.word	index@(triton_poi_fused_convolution_relu_threshold_backward_50)
        /*0008*/ 	.word	0x0000000c


	//----- nvinfo : EIATTR_MIN_STACK_SIZE
	.align		4
.L_1:
        /*000c*/ 	.byte	0x04, 0x12
        /*000e*/ 	.short	(.L_3 - .L_2)
	.align		4
.L_2:
        /*0010*/ 	.word	index@(triton_poi_fused_convolution_relu_threshold_backward_50)
        /*0014*/ 	.word	0x00000000


	//----- nvinfo : EIATTR_FRAME_SIZE
	.align		4
.L_3:
        /*0018*/ 	.byte	0x04, 0x11
        /*001a*/ 	.short	(.L_5 - .L_4)
	.align		4
.L_4:
        /*001c*/ 	.word	index@(triton_poi_fused_convolution_relu_threshold_backward_50)
        /*0020*/ 	.word	0x00000000


	//----- nvinfo : EIATTR_MIN_STACK_SIZE
	.align		4
.L_5:
        /*0024*/ 	.byte	0x04, 0x12
        /*0026*/ 	.short	(.L_7 - .L_6)
	.align		4
.L_6:
        /*0028*/ 	.word	index@(triton_poi_fused_convolution_relu_threshold_backward_50)
        /*002c*/ 	.word	0x00000000
.L_7:


//--------------------- .nv.info.triton_poi_fused_convolution_relu_threshold_backward_50 --------------------------
	.section	.nv.info.triton_poi_fused_convolution_relu_threshold_backward_50,"",@"SHT_CUDA_INFO"
	.sectionflags	@""
	.align	4


	//----- nvinfo : EIATTR_CUDA_API_VERSION
	.align		4
        /*0000*/ 	.byte	0x04, 0x37
        /*0002*/ 	.short	(.L_9 - .L_8)
.L_8:
        /*0004*/ 	.word	0x0000007c


	//----- nvinfo : EIATTR_KPARAM_INFO
	.align		4
.L_9:
        /*0008*/ 	.byte	0x04, 0x17
        /*000a*/ 	.short	(.L_11 - .L_10)
.L_10:
        /*000c*/ 	.word	0x00000000
        /*0010*/ 	.short	0x0003
        /*0012*/ 	.short	0x0018
        /*0014*/ 	.byte	0x00, 0xf0, 0x11, 0x00


	//----- nvinfo : EIATTR_KPARAM_INFO
	.align		4
.L_11:
        /*0018*/ 	.byte	0x04, 0x17
        /*001a*/ 	.short	(.L_13 - .L_12)
.L_12:
        /*001c*/ 	.word	0x00000000
        /*0020*/ 	.short	0x0002
        /*0022*/ 	.short	0x0010
        /*0024*/ 	.byte	0x00, 0xf4, 0x21, 0x00


	//----- nvinfo : EIATTR_KPARAM_INFO
	.align		4
.L_13:
        /*0028*/ 	.byte	0x04, 0x17
        /*002a*/ 	.short	(.L_15 - .L_14)
.L_14:
        /*002c*/ 	.word	0x00000000
        /*0030*/ 	.short	0x0001
        /*0032*/ 	.short	0x0008
        /*0034*/ 	.byte	0x00, 0xf4, 0x21, 0x00


	//----- nvinfo : EIATTR_KPARAM_INFO
	.align		4
.L_15:
        /*0038*/ 	.byte	0x04, 0x17
        /*003a*/ 	.short	(.L_17 - .L_16)
.L_16:
        /*003c*/ 	.word	0x00000000
        /*0040*/ 	.short	0x0000
        /*0042*/ 	.short	0x0000
        /*0044*/ 	.byte	0x00, 0xf4, 0x21, 0x00


	//----- nvinfo : EIATTR_SPARSE_MMA_MASK
	.align		4
.L_17:
        /*0048*/ 	.byte	0x03, 0x50
        /*004a*/ 	.short	0x0000


	//----- nvinfo : EIATTR_MAXREG_COUNT
	.align		4
        /*004c*/ 	.byte	0x03, 0x1b
        /*004e*/ 	.short	0x00ff


	//----- nvinfo : EIATTR_EXIT_INSTR_OFFSETS
	.align		4
        /*0050*/ 	.byte	0x04, 0x1c
        /*0052*/ 	.short	(.L_19 - .L_18)


	//   ....[0]....
.L_18:
        /*0054*/ 	.word	0x000001c0


	//   ....[1]....
        /*0058*/ 	.word	0x000001e0


	//----- nvinfo : EIATTR_REQNTID
	.align		4
.L_19:
        /*005c*/ 	.byte	0x04, 0x10
        /*005e*/ 	.short	(.L_21 - .L_20)
.L_20:
        /*0060*/ 	.word	0x00000080
        /*0064*/ 	.word	0x00000001
        /*0068*/ 	.word	0x00000001


	//----- nvinfo : EIATTR_CBANK_PARAM_SIZE
	.align		4
.L_21:
        /*006c*/ 	.byte	0x03, 0x19
        /*006e*/ 	.short	0x001c


	//----- nvinfo : EIATTR_PARAM_CBANK
	.align		4
        /*0070*/ 	.byte	0x04, 0x0a
        /*0072*/ 	.short	(.L_23 - .L_22)
	.align		4
.L_22:
        /*0074*/ 	.word	index@(.nv.constant0.triton_poi_fused_convolution_relu_threshold_backward_50)
        /*0078*/ 	.short	0x0210
        /*007a*/ 	.short	0x001c


	//----- nvinfo : EIATTR_SW_WAR
	.align		4
.L_23:
        /*007c*/ 	.byte	0x04, 0x36
        /*007e*/ 	.short	(.L_25 - .L_24)
.L_24:
        /*0080*/ 	.word	0x00000008
.L_25:


//--------------------- .nv.callgraph             --------------------------
	.section	.nv.callgraph,"",@"SHT_CUDA_CALLGRAPH"
	.align	4
	.sectionentsize	8
	.align		4
        /*0000*/ 	.word	0x00000000
	.align		4
        /*0004*/ 	.word	0xffffffff
	.align		4
        /*0008*/ 	.word	0x00000000
	.align		4
        /*000c*/ 	.word	0xfffffffe
	.align		4
        /*0010*/ 	.word	0x00000000
	.align		4
        /*0014*/ 	.word	0xfffffffd
	.align		4
        /*0018*/ 	.word	0x00000000
	.align		4
        /*001c*/ 	.word	0xfffffffc


//--------------------- .text.triton_poi_fused_convolution_relu_threshold_backward_50 --------------------------
	.section	.text.triton_poi_fused_convolution_relu_threshold_backward_50,"ax",@progbits
	.align	128
        .global         triton_poi_fused_convolution_relu_threshold_backward_50
        .type           triton_poi_fused_convolution_relu_threshold_backward_50,@function
        .size           triton_poi_fused_convolution_relu_threshold_backward_50,(.L_x_1 - triton_poi_fused_convolution_relu_threshold_backward_50)
        .other          triton_poi_fused_convolution_relu_threshold_backward_50,@"STO_CUDA_ENTRY STV_DEFAULT"
triton_poi_fused_convolution_relu_threshold_backward_50:
.text.triton_poi_fused_convolution_relu_threshold_backward_50:
[----:B------:R-:W0:Y:S02]  /*0000*/  LDC R1, c[0x0][0x28] ;  /* 0x00000a00ff017b82 */ /* 0x000e240000000800 */
[----:B------:R-:W1:Y:S01]  /*0010*/  S2R R6, SR_TID.X ;  /* 0x0000000000067919 */ /* 0x000e620000002100 */
[----:B------:R-:W2:Y:S01]  /*0020*/  LDC.64 R4, c[0x0][0x218] ;  /* 0x00008600ff047b82 */ /* 0x000ea20000000a00 */
[----:B------:R-:W-:Y:S01]  /*0030*/  ULDC.64 UR4, c[0x0][0x208] ;  /* 0x0000820000047ab9 */ /* 0x000fe20000000a00 */
[----:B------:R-:W-:Y:S01]  /*0040*/  ULDC.64 UR6, c[0x0][0x220] ;  /* 0x0000880000067ab9 */ /* 0x000fe20000000a00 */
[----:B------:R-:W3:Y:S05]  /*0050*/  S2R R7, SR_CTAID.X ;  /* 0x0000000000077919 */ /* 0x000eea0000002500 */
[----:B------:R-:W4:Y:S01]  /*0060*/  LDC.64 R2, c[0x0][0x210] ;  /* 0x00008400ff027b82 */ /* 0x000f220000000a00 */
[----:B-1----:R-:W-:-:S05]  /*0070*/  LOP3.LUT R6, R6, 0x7f, RZ, 0xc0, !PT ;  /* 0x0000007f06067812 */ /* 0x002fca00078ec0ff */
[----:B---3--:R-:W-:Y:S02]  /*0080*/  IMAD R7, R7, 0x80, R6 ;  /* 0x0000008007077824 */ /* 0x008fe400078e0206 */
[----:B------:R-:W-:Y:S02]  /*0090*/  IMAD.MOV.U32 R6, RZ, RZ, RZ ;  /* 0x000000ffff067224 */ /* 0x000fe400078e00ff */
[C---:B----4-:R-:W-:Y:S01]  /*00a0*/  IMAD.WIDE R2, R7.reuse, 0x4, R2 ;  /* 0x0000000407027825 */ /* 0x050fe200078e0202 */
[----:B------:R-:W-:-:S03]  /*00b0*/  ISETP.GE.AND P0, PT, R7, 0x3800, PT ;  /* 0x000038000700780c */ /* 0x000fc60003f06270 */
[----:B------:R-:W-:-:S05]  /*00c0*/  IMAD.HI R0, R7, -0x6db6db6d, R6 ;  /* 0x9249249307007827 */ /* 0x000fca00078e0206 */
[----:B------:R-:W-:-:S04]  /*00d0*/  SHF.R.U32.HI R9, RZ, 0x1f, R0 ;  /* 0x0000001fff097819 */ /* 0x000fc80000011600 */
[----:B------:R-:W-:Y:S01]  /*00e0*/  LEA.HI.SX32 R9, R0, R9, 0x19 ;  /* 0x0000000900097211 */ /* 0x000fe200078fcaff */
[----:B------:R-:W-:-:S04]  /*00f0*/  IMAD.MOV.U32 R0, RZ, RZ, RZ ;  /* 0x000000ffff007224 */ /* 0x000fc800078e00ff */
[----:B------:R-:W-:Y:S02]  /*0100*/  IMAD R9, R9, -0xe0, R7 ;  /* 0xffffff2009097824 */ /* 0x000fe400078e0207 */
[----:B------:R-:W3:Y:S02]  /*0110*/  @!P0 LDG.E R0, desc[UR4][R2.64] ;  /* 0x0000000402008981 */ /* 0x000ee4000c1e1900 */
[----:B--2---:R-:W-:-:S04]  /*0120*/  IMAD.WIDE R4, R9, 0x4, R4 ;  /* 0x0000000409047825 */ /* 0x004fc800078e0204 */
[----:B------:R-:W-:-:S06]  /*0130*/  IMAD.MOV.U32 R9, RZ, RZ, RZ ;  /* 0x000000ffff097224 */ /* 0x000fcc00078e00ff */
[----:B------:R-:W3:Y:S02]  /*0140*/  @!P0 LDG.E.EL R9, desc[UR4][R4.64] ;  /* 0x0000000404098981 */ /* 0x000ee4000c2e1900 */
[----:B---3--:R-:W-:Y:S01]  /*0150*/  FADD R6, R9, R0 ;  /* 0x0000000009067221 */ /* 0x008fe20000000000 */
[----:B------:R-:W-:-:S04]  /*0160*/  FSETP.GEU.AND P1, PT, R0, -R9, PT ;  /* 0x800000090000720b */ /* 0x000fc80003f2e000 */
[----:B------:R-:W-:Y:S02]  /*0170*/  FSEL R0, R6, RZ, P1 ;  /* 0x000000ff06007208 */ /* 0x000fe40000800000 */
[----:B------:R-:W-:Y:S02]  /*0180*/  IADD3 R6, P2, R7, UR6, RZ ;  /* 0x0000000607067c10 */ /* 0x000fe4000ff5e0ff */
[----:B------:R-:W-:Y:S02]  /*0190*/  FSETP.GTU.AND P1, PT, R0, RZ, PT ;  /* 0x000000ff0000720b */ /* 0x000fe40003f2c000 */
[----:B------:R-:W-:Y:S02]  /*01a0*/  LEA.HI.X.SX32 R7, R7, UR7, 0x1, P2 ;  /* 0x0000000707077c11 */ /* 0x000fe400090f0eff */
[----:B------:R-:W-:Y:S01]  /*01b0*/  SEL R9, RZ, 0x1, P1 ;  /* 0x00000001ff097807 */ /* 0x000fe20000800000 */
[----:B------:R-:W-:Y:S08]  /*01c0*/  @P0 EXIT ;  /* 0x000000000000094d */ /* 0x000ff00003800000 */
[----:B------:R-:W-:Y:S01]  /*01d0*/  STG.E.U8 desc[UR4][R6.64], R9 ;  /* 0x0000000906007986 */ /* 0x000fe2000c101104 */
[----:B------:R-:W-:Y:S05]  /*01e0*/  EXIT ;  /* 0x000000000000794d */ /* 0x000fea0003800000 */
.L_x_0:
[----:B------:R-:W-:-:S00]  /*01f0*/  BRA `(.L_x_0) ;  /* 0xfffffffc00fc7947 */ /* 0x000fc0000383ffff */
[----:B------:R-:W-:-:S00]  /*0200*/  NOP ;  /* 0x0000000000007918 */ /* 0x000fc00000000000 */
[----:B------:R-:W-:-:S00]  /*0210*/  NOP ;  /* 0x0000000000007918 */ /* 0x000fc00000000000 */
[----:B------:R-:W-:-:S00]  /*0220*/  NOP ;  /* 0x0000000000007918 */ /* 0x000fc00000000000 */
[----:B------:R-:W-:-:S00]  /*0230*/  NOP ;  /* 0x0000000000007918 */ /* 0x000fc00000000000 */
[----:B------:R-:W-:-:S00]  /*0240*/  NOP ;  /* 0x0000000000007918 */ /* 0x000fc00000000000 */
[----:B------:R-:W-:-:S00]  /*0250*/  NOP ;  /* 0x0000000000007918 */ /* 0x000fc00000000000 */
[----:B------:R-:W-:-:S00]  /*0260*/  NOP ;  /* 0x0000000000007918 */ /* 0x000fc00000000000 */
[----:B------:R-:W-:-:S00]  /*0270*/  NOP ;  /* 0x0000000000007918 */ /* 0x000fc00000000000 */
.L_x_1:


//--------------------- .nv.constant0.triton_poi_fused_convolution_relu_threshold_backward_50 --------------------------
	.section	.nv.constant0.triton_poi_fused_convolution_relu_threshold_backward_50,"a",@progbits
	.sectionflags	@""
	.align	4
.nv.constant0.triton_poi_fused_convolution_relu_threshold_backward_50:
	.zero		556
